//
// Generated by NVIDIA NVVM Compiler
//
// Compiler Build ID: CL-36424714
// Cuda compilation tools, release 13.0, V13.0.88
// Based on NVVM 20.0.0
//

.version 9.0
.target sm_100
.address_size 64

	// .globl	_Z6kernel14CUtensorMap_stii
// _ZZ6kernel14CUtensorMap_stiiE11smem_buffer has been demoted
// _ZZ6kernel14CUtensorMap_stiiE3bar has been demoted

.visible .entry _Z6kernel14CUtensorMap_stii(
	.param .align 128 .b8 _Z6kernel14CUtensorMap_stii_param_0[128],
	.param .u32 _Z6kernel14CUtensorMap_stii_param_1,
	.param .u32 _Z6kernel14CUtensorMap_stii_param_2
)
{
	.reg .pred 	%p<8>;
	.reg .b32 	%r<31>;
	.reg .b64 	%rd<20>;
	// demoted variable
	.shared .align 128 .b8 _ZZ6kernel14CUtensorMap_stiiE11smem_buffer[1024];
	// demoted variable
	.shared .align 8 .b8 _ZZ6kernel14CUtensorMap_stiiE3bar[8];
	mov.b64 	%rd7, _Z6kernel14CUtensorMap_stii_param_0;
	ld.param.u32 	%r4, [_Z6kernel14CUtensorMap_stii_param_1];
	ld.param.u32 	%r5, [_Z6kernel14CUtensorMap_stii_param_2];
	mov.u64 	%rd1, %rd7;
	mov.u32 	%r1, %tid.x;
	setp.ne.s32 	%p1, %r1, 0;
	@%p1 bra 	$L__BB0_2;
	mov.u32 	%r7, %ntid.x;
	mov.u32 	%r6, _ZZ6kernel14CUtensorMap_stiiE3bar;
	// begin inline asm
	mbarrier.init.shared.b64 [%r6], %r7;
	// end inline asm
	// begin inline asm
	fence.proxy.async.shared::cta; // 6.
	// end inline asm
$L__BB0_2:
	setp.ne.s32 	%p2, %r1, 0;
	bar.sync 	0;
	@%p2 bra 	$L__BB0_4;
	cvta.param.u64 	%rd9, %rd1;
	mov.u32 	%r10, _ZZ6kernel14CUtensorMap_stiiE11smem_buffer;
	mov.u32 	%r13, _ZZ6kernel14CUtensorMap_stiiE3bar;
	// begin inline asm
	cp.async.bulk.tensor.2d.shared::cluster.global.tile.mbarrier::complete_tx::bytes [%r10], [%rd9, {%r4, %r5}], [%r13];
	// end inline asm
	mov.b32 	%r15, 1024;
	// begin inline asm
	mbarrier.arrive.expect_tx.release.cta.shared::cta.b64 %rd19, [%r13], %r15; // 8. 
	// end inline asm
	bra.uni 	$L__BB0_5;
$L__BB0_4:
	mov.u32 	%r8, _ZZ6kernel14CUtensorMap_stiiE3bar;
	mov.b32 	%r9, 1;
	// begin inline asm
	mbarrier.arrive.shared::cta.b64                             %rd19,  [%r8], %r9;    // 2. 
	// end inline asm
$L__BB0_5:
	mov.b32 	%r30, 0;
	// begin inline asm
	mov.u64 %rd11, %globaltimer;
	// end inline asm
	mov.u32 	%r18, _ZZ6kernel14CUtensorMap_stiiE3bar;
$L__BB0_6:
	// begin inline asm
	{
	.reg .pred p;
	mbarrier.try_wait.shared.b64 p, [%r18], %rd19;
	selp.b32 %r17, 1, 0, p;
	}
	// end inline asm
	setp.ne.s32 	%p3, %r17, 0;
	@%p3 bra 	$L__BB0_13;
	setp.gt.s32 	%p5, %r30, 15;
	@%p5 bra 	$L__BB0_9;
	add.s32 	%r30, %r30, 1;
	bra.uni 	$L__BB0_6;
$L__BB0_9:
	// begin inline asm
	mov.u64 %rd14, %globaltimer;
	// end inline asm
	sub.s64 	%rd6, %rd14, %rd11;
	setp.lt.s64 	%p6, %rd6, 4000000;
	@%p6 bra 	$L__BB0_11;
	mov.b32 	%r28, 1000000;
	// begin inline asm
	nanosleep.u32 %r28;
	// end inline asm
	bra.uni 	$L__BB0_6;
$L__BB0_11:
	setp.lt.s64 	%p7, %rd6, 40000;
	@%p7 bra 	$L__BB0_6;
	shr.s64 	%rd15, %rd6, 63;
	shr.u64 	%rd16, %rd15, 62;
	add.s64 	%rd17, %rd6, %rd16;
	shr.u64 	%rd18, %rd17, 2;
	cvt.u32.u64 	%r29, %rd18;
	// begin inline asm
	nanosleep.u32 %r29;
	// end inline asm
	bra.uni 	$L__BB0_6;
$L__BB0_13:
	setp.ne.s32 	%p4, %r1, 0;
	shl.b32 	%r19, %r1, 2;
	mov.u32 	%r20, _ZZ6kernel14CUtensorMap_stiiE11smem_buffer;
	add.s32 	%r21, %r20, %r19;
	ld.shared.u32 	%r22, [%r21];
	add.s32 	%r23, %r22, %r1;
	st.shared.u32 	[%r21], %r23;
	// begin inline asm
	fence.proxy.async.shared::cta; // 6.
	// end inline asm
	bar.sync 	0;
	@%p4 bra 	$L__BB0_15;
	cvta.param.u64 	%rd13, %rd1;
	// begin inline asm
	cp.async.bulk.tensor.2d.global.shared::cta.tile.bulk_group [%rd13, {%r4, %r5}], [%r20];
	// end inline asm
	// begin inline asm
	cp.async.bulk.commit_group;
	// end inline asm
	// begin inline asm
	cp.async.bulk.wait_group.read 0;
	// end inline asm
	// begin inline asm
	mbarrier.inval.shared.b64 [%r18];
	// end inline asm
$L__BB0_15:
	ret;

}


// ===== COMPILED SASS (sm_100) =====

	.target	sm_100

	.elftype	@"ET_EXEC"


//--------------------- .note.nv.tkinfo           --------------------------
	.section	.note.nv.tkinfo,"",@"SHT_NOTE"
	.sectionflags	@"SHF_NOTE_NV_TKINFO"
	.tkinfo
        /*0018*/ 	.word	0x00000002
        /*0030*/ 	.string	""
        /*0030*/ 	.string	"ptxas"
        /*0030*/ 	.string	"Cuda compilation tools, release 13.0, V13.0.88"
        /*0030*/ 	.string	"Build cuda_13.0.r13.0/compiler.36424714_0"
        /*0030*/ 	.string	"-arch sm_100 -m 64 "



//--------------------- .note.nv.cuinfo           --------------------------
	.section	.note.nv.cuinfo,"",@"SHT_NOTE"
	.sectionflags	@"SHF_NOTE_NV_CUINFO"
        /*0018*/ 	.short	0x0002
        /*001a*/ 	.short	0x0064
        /*001c*/ 	.short	0x0082
	.zero		2


//--------------------- .nv.info                  --------------------------
	.section	.nv.info,"",@"SHT_CUDA_INFO"
	.align	4


	//----- nvinfo : EIATTR_REGCOUNT
	.align		4
        /*0000*/ 	.byte	0x04, 0x2f
        /*0002*/ 	.short	(.L_1 - .L_0)
	.align		4
.L_0:
        /*0004*/ 	.word	index@(_Z6kernel14CUtensorMap_stii)
        /*0008*/ 	.word	0x00000010


	//----- nvinfo : EIATTR_FRAME_SIZE
	.align		4
.L_1:
        /*000c*/ 	.byte	0x04, 0x11
        /*000e*/ 	.short	(.L_3 - .L_2)
	.align		4
.L_2:
        /*0010*/ 	.word	index@(_Z6kernel14CUtensorMap_stii)
        /*0014*/ 	.word	0x00000000


	//----- nvinfo : EIATTR_MIN_STACK_SIZE
	.align		4
.L_3:
        /*0018*/ 	.byte	0x04, 0x12
        /*001a*/ 	.short	(.L_5 - .L_4)
	.align		4
.L_4:
        /*001c*/ 	.word	index@(_Z6kernel14CUtensorMap_stii)
        /*0020*/ 	.word	0x00000000
.L_5:


//--------------------- .nv.compat                --------------------------
	.section	.nv.compat,"",@"SHT_CUDA_COMPAT_INFO"
	.align	4
        /*0000*/ 	.byte	0x02, 0x09, 0x00, 0x00, 0x02, 0x02, 0x02, 0x00, 0x02, 0x05, 0x05, 0x00, 0x03, 0x07, 0x01, 0x01
        /*0010*/ 	.byte	0x02, 0x03, 0x01, 0x00, 0x02, 0x06, 0x01, 0x00, 0x04, 0x0b, 0x08, 0x00, 0x09, 0x00, 0x00, 0x00
        /*0020*/ 	.byte	0x00, 0x00, 0x00, 0x00


//--------------------- .nv.info._Z6kernel14CUtensorMap_stii --------------------------
	.section	.nv.info._Z6kernel14CUtensorMap_stii,"",@"SHT_CUDA_INFO"
	.sectionflags	@""
	.align	4


	//----- nvinfo : EIATTR_CUDA_API_VERSION
	.align		4
        /*0000*/ 	.byte	0x04, 0x37
        /*0002*/ 	.short	(.L_7 - .L_6)
.L_6:
        /*0004*/ 	.word	0x00000082


	//----- nvinfo : EIATTR_KPARAM_INFO
	.align		4
.L_7:
        /*0008*/ 	.byte	0x04, 0x17
        /*000a*/ 	.short	(.L_9 - .L_8)
.L_8:
        /*000c*/ 	.word	0x00000000
        /*0010*/ 	.short	0x0002
        /*0012*/ 	.short	0x0084
        /*0014*/ 	.byte	0x00, 0xf0, 0x11, 0x00


	//----- nvinfo : EIATTR_KPARAM_INFO
	.align		4
.L_9:
        /*0018*/ 	.byte	0x04, 0x17
        /*001a*/ 	.short	(.L_11 - .L_10)
.L_10:
        /*001c*/ 	.word	0x00000000
        /*0020*/ 	.short	0x0001
        /*0022*/ 	.short	0x0080
        /*0024*/ 	.byte	0x00, 0xf0, 0x11, 0x00


	//----- nvinfo : EIATTR_KPARAM_INFO
	.align		4
.L_11:
        /*0028*/ 	.byte	0x04, 0x17
        /*002a*/ 	.short	(.L_13 - .L_12)
.L_12:
        /*002c*/ 	.word	0x00000000
        /*0030*/ 	.short	0x0000
        /*0032*/ 	.short	0x0000
        /*0034*/ 	.byte	0x00, 0xf0, 0x01, 0x02


	//----- nvinfo : EIATTR_SPARSE_MMA_MASK
	.align		4
.L_13:
        /*0038*/ 	.byte	0x03, 0x50
        /*003a*/ 	.short	0x0000


	//----- nvinfo : EIATTR_MAXREG_COUNT
	.align		4
        /*003c*/ 	.byte	0x03, 0x1b
        /*003e*/ 	.short	0x00ff


	//----- nvinfo : EIATTR_NUM_BARRIERS
	.align		4
        /*0040*/ 	.byte	0x02, 0x4c
        /*0042*/ 	.byte	0x01
	.zero		1


	//----- nvinfo : EIATTR_MERCURY_ISA_VERSION
	.align		4
        /*0044*/ 	.byte	0x03, 0x5f
        /*0046*/ 	.short	0x0101


	//----- nvinfo : EIATTR_VRC_CTA_INIT_COUNT
	.align		4
        /*0048*/ 	.byte	0x02, 0x4a
	.zero		1
	.zero		1


	//----- nvinfo : EIATTR_MBARRIER_INSTR_OFFSETS
	.align		4
        /*004c*/ 	.byte	0x04, 0x39
        /*004e*/ 	.short	(.L_15 - .L_14)


	//   ....[0]....
.L_14:
        /*0050*/ 	.word	0x000000e0
        /*0054*/ 	.word	0x000000ff
        /*0058*/ 	.word	0x00000000
        /*005c*/ 	.short	0x0100
        /*005e*/ 	.byte	0x06
	.zero		1


	//   ....[1]....
        /*0060*/ 	.word	0x000002c0
        /*0064*/ 	.word	0x0000000d
        /*0068*/ 	.word	0x00000000
        /*006c*/ 	.short	0x0101
        /*006e*/ 	.byte	0xff
	.zero		1


	//   ....[2]....
        /*0070*/ 	.word	0x000002f0
        /*0074*/ 	.word	0x0000000d
        /*0078*/ 	.word	0x00000000
        /*007c*/ 	.short	0x0109
        /*007e*/ 	.byte	0xff
	.zero		1


	//   ....[3]....
        /*0080*/ 	.word	0x000004a0
        /*0084*/ 	.word	0x0000000d
        /*0088*/ 	.word	0x00000000
        /*008c*/ 	.short	0x0109
        /*008e*/ 	.byte	0xff
	.zero		1


	//   ....[4]....
        /*0090*/ 	.word	0x00000620
        /*0094*/ 	.word	0x0000000d
        /*0098*/ 	.word	0x00000000
        /*009c*/ 	.short	0x0108
        /*009e*/ 	.byte	0xff
	.zero		1


	//----- nvinfo : EIATTR_NUM_MBARRIERS
	.align		4
.L_15:
        /*00a0*/ 	.byte	0x03, 0x38
        /*00a2*/ 	.short	0x0001


	//----- nvinfo : EIATTR_EXIT_INSTR_OFFSETS
	.align		4
        /*00a4*/ 	.byte	0x04, 0x1c
        /*00a6*/ 	.short	(.L_17 - .L_16)


	//   ....[0]....
.L_16:
        /*00a8*/ 	.word	0x00000590


	//   ....[1]....
        /*00ac*/ 	.word	0x00000630


	//----- nvinfo : EIATTR_CRS_STACK_SIZE
	.align		4
.L_17:
        /*00b0*/ 	.byte	0x04, 0x1e
        /*00b2*/ 	.short	(.L_19 - .L_18)
.L_18:
        /*00b4*/ 	.word	0x00000000


	//----- nvinfo : EIATTR_CBANK_PARAM_SIZE
	.align		4
.L_19:
        /*00b8*/ 	.byte	0x03, 0x19
        /*00ba*/ 	.short	0x0088


	//----- nvinfo : EIATTR_PARAM_CBANK
	.align		4
        /*00bc*/ 	.byte	0x04, 0x0a
        /*00be*/ 	.short	(.L_21 - .L_20)
	.align		4
.L_20:
        /*00c0*/ 	.word	index@(.nv.constant0._Z6kernel14CUtensorMap_stii)
        /*00c4*/ 	.short	0x0380
        /*00c6*/ 	.short	0x0088


	//----- nvinfo : EIATTR_SW_WAR
	.align		4
.L_21:
        /*00c8*/ 	.byte	0x04, 0x36
        /*00ca*/ 	.short	(.L_23 - .L_22)
.L_22:
        /*00cc*/ 	.word	0x00000008
.L_23:


//--------------------- .nv.callgraph             --------------------------
	.section	.nv.callgraph,"",@"SHT_CUDA_CALLGRAPH"
	.align	4
	.sectionentsize	8
	.align		4
        /*0000*/ 	.word	0x00000000
	.align		4
        /*0004*/ 	.word	0xffffffff
	.align		4
        /*0008*/ 	.word	0x00000000
	.align		4
        /*000c*/ 	.word	0xfffffffe
	.align		4
        /*0010*/ 	.word	0x00000000
	.align		4
        /*0014*/ 	.word	0xfffffffd
	.align		4
        /*0018*/ 	.word	0x00000000
	.align		4
        /*001c*/ 	.word	0xfffffffc


//--------------------- .text._Z6kernel14CUtensorMap_stii --------------------------
	.section	.text._Z6kernel14CUtensorMap_stii,"ax",@progbits
	.align	128
        .global         _Z6kernel14CUtensorMap_stii
        .type           _Z6kernel14CUtensorMap_stii,@function
        .size           _Z6kernel14CUtensorMap_stii,(.L_x_13 - _Z6kernel14CUtensorMap_stii)
        .other          _Z6kernel14CUtensorMap_stii,@"STO_CUDA_ENTRY STV_DEFAULT"
_Z6kernel14CUtensorMap_stii:
.text._Z6kernel14CUtensorMap_stii:
[----:B------:R-:W-:Y:S01]  /*0000*/  LDC R1, c[0x0][0x37c] ;  /* 0x0000df00ff017b82 */ /* 0x000fe20000000800 */
[----:B------:R-:W1:Y:S01]  /*0010*/  S2R R9, SR_TID.X ;  /* 0x0000000000097919 */ /* 0x000e620000002100 */
[----:B------:R-:W-:Y:S01]  /*0020*/  BSSY.RECONVERGENT B0, `(.L_x_0) ;  /* 0x000000f000007945 */ /* 0x000fe20003800200 */
[----:B-1----:R-:W-:-:S13]  /*0030*/  ISETP.NE.AND P0, PT, R9, RZ, PT ;  /* 0x000000ff0900720c */ /* 0x002fda0003f05270 */
[----:B------:R-:W-:Y:S05]  /*0040*/  @P0 BRA `(.L_x_1) ;  /* 0x0000000000300947 */ /* 0x000fea0003800000 */
[----:B------:R-:W1:Y:S01]  /*0050*/  S2UR UR7, SR_CgaCtaId ;  /* 0x00000000000779c3 */ /* 0x000e620000008800 */
[----:B------:R-:W2:Y:S01]  /*0060*/  LDCU UR5, c[0x0][0x360] ;  /* 0x00006c00ff0577ac */ /* 0x000ea20008000800 */
[----:B------:R-:W-:Y:S02]  /*0070*/  UMOV UR4, 0x400 ;  /* 0x0000040000047882 */ /* 0x000fe40000000000 */
[----:B------:R-:W-:Y:S02]  /*0080*/  UIADD3 UR6, UPT, UPT, UR4, 0x400, URZ ;  /* 0x0000040004067890 */ /* 0x000fe4000fffe0ff */
[----:B--2---:R-:W-:-:S04]  /*0090*/  UIADD3 UR4, UPT, UPT, -UR5, 0x100000, URZ ;  /* 0x0010000005047890 */ /* 0x004fc8000fffe1ff */
[----:B------:R-:W-:Y:S02]  /*00a0*/  USHF.L.U32 UR5, UR4, 0xb, URZ ;  /* 0x0000000b04057899 */ /* 0x000fe400080006ff */
[----:B------:R-:W-:Y:S02]  /*00b0*/  USHF.L.U32 UR4, UR4, 0x1, URZ ;  /* 0x0000000104047899 */ /* 0x000fe400080006ff */
[----:B-1----:R-:W-:Y:S01]  /*00c0*/  ULEA UR6, UR7, UR6, 0x18 ;  /* 0x0000000607067291 */ /* 0x002fe2000f8ec0ff */
[----:B------:R-:W1:Y:S11]  /*00d0*/  FENCE.VIEW.ASYNC.S ;  /* 0x00000000000073c6 */ /* 0x000e760000000000 */
[----:B-1----:R1:W2:Y:S02]  /*00e0*/  SYNCS.EXCH.64 URZ, [UR6], UR4 ;  /* 0x0000000406ff75b2 */ /* 0x0022a40008000100 */
[----:B--2---:R2:W-:Y:S06]  /*00f0*/  MEMBAR.ALL.CTA ;  /* 0x0000000000007992 */ /* 0x0045ec0000008000 */
[----:B--2---:R-:W2:Y:S02]  /*0100*/  FENCE.VIEW.ASYNC.S ;  /* 0x00000000000073c6 */ /* 0x004ea40000000000 */
.L_x_1:
[----:B-1----:R-:W-:Y:S05]  /*0110*/  BSYNC.RECONVERGENT B0 ;  /* 0x0000000000007941 */ /* 0x002fea0003800200 */
.L_x_0:
[----:B--2---:R-:W-:Y:S06]  /*0120*/  BAR.SYNC.DEFER_BLOCKING 0x0 ;  /* 0x0000000000007b1d */ /* 0x004fec0000010000 */
[----:B------:R-:W-:Y:S04]  /*0130*/  BSSY.RECONVERGENT B0, `(.L_x_2) ;  /* 0x000001a000007945 */ /* 0x000fe80003800200 */
[----:B------:R-:W-:Y:S05]  /*0140*/  @P0 BRA `(.L_x_3) ;  /* 0x0000000000480947 */ /* 0x000fea0003800000 */
[----:B------:R-:W1:Y:S01]  /*0150*/  S2UR UR8, SR_CgaCtaId ;  /* 0x00000000000879c3 */ /* 0x000e620000008800 */
[----:B------:R-:W-:Y:S01]  /*0160*/  UMOV UR4, 0x400 ;  /* 0x0000040000047882 */ /* 0x000fe20000000000 */
[----:B------:R-:W-:Y:S01]  /*0170*/  PLOP3.LUT P0, PT, PT, PT, PT, 0x80, 0x8 ;  /* 0x000000000008781c */ /* 0x000fe20003f0f070 */
[----:B------:R-:W-:Y:S01]  /*0180*/  UIADD3 UR5, UPT, UPT, UR4, 0x400, URZ ;  /* 0x0000040004057890 */ /* 0x000fe2000fffe0ff */
[----:B------:R-:W2:Y:S01]  /*0190*/  LDCU.64 UR10, c[0x0][0x348] ;  /* 0x00006900ff0a77ac */ /* 0x000ea20008000a00 */
[----:B------:R-:W3:Y:S02]  /*01a0*/  LDCU.64 UR6, c[0x0][0x400] ;  /* 0x00008000ff0677ac */ /* 0x000ee40008000a00 */
[----:B-1----:R-:W-:Y:S02]  /*01b0*/  ULEA UR5, UR8, UR5, 0x18 ;  /* 0x0000000508057291 */ /* 0x002fe4000f8ec0ff */
[----:B------:R-:W-:-:S04]  /*01c0*/  ULEA UR4, UR8, UR4, 0x18 ;  /* 0x0000000408047291 */ /* 0x000fc8000f8ec0ff */
[----:B------:R-:W-:-:S05]  /*01d0*/  IMAD.U32 R13, RZ, RZ, UR5 ;  /* 0x00000005ff0d7e24 */ /* 0x000fca000f8e00ff */
[----:B--23--:R-:W-:-:S15]  /*01e0*/  R2UR UR5, R13 ;  /* 0x000000000d0572ca */ /* 0x00cfde00000e0000 */
.L_x_4:
[----:B------:R-:W-:Y:S01]  /*01f0*/  @P0 ELECT P1, URZ, PT ;  /* 0x0000000000ff082f */ /* 0x000fe20003820000 */
[----:B------:R1:W-:-:S12]  /*0200*/  UTMALDG.2D [UR4], [UR10] ;  /* 0x000000040a0075b4 */ /* 0x0003d80008008000 */
[----:B------:R-:W-:Y:S02]  /*0210*/  @P1 PLOP3.LUT P0, PT, P1, PT, PT, 0x8, 0x80 ;  /* 0x000000000080181c */ /* 0x000fe40000f0e170 */
[----:B------:R-:W-:-:S11]  /*0220*/  PLOP3.LUT P1, PT, PT, PT, PT, 0x8, 0x80 ;  /* 0x000000000080781c */ /* 0x000fd60003f2e170 */
[----:B-1----:R-:W-:Y:S05]  /*0230*/  @P0 BRA.U.ANY `(.L_x_4) ;  /* 0xfffffffd00ec0947 */ /* 0x002fea000393ffff */
[----:B------:R-:W-:-:S06]  /*0240*/  IMAD.MOV.U32 R2, RZ, RZ, 0x400 ;  /* 0x00000400ff027424 */ /* 0x000fcc00078e00ff */
[----:B------:R3:W4:Y:S01]  /*0250*/  SYNCS.ARRIVE.TRANS64 R2, [R13+URZ], R2 ;  /* 0x000000020d0279a7 */ /* 0x00072200080000ff */
[----:B------:R-:W-:Y:S05]  /*0260*/  BRA `(.L_x_5) ;  /* 0x0000000000187947 */ /* 0x000fea0003800000 */
.L_x_3:
[----:B------:R-:W1:Y:S01]  /*0270*/  S2UR UR5, SR_CgaCtaId ;  /* 0x00000000000579c3 */ /* 0x000e620000008800 */
[----:B------:R-:W-:Y:S02]  /*0280*/  UMOV UR4, 0x400 ;  /* 0x0000040000047882 */ /* 0x000fe40000000000 */
[----:B------:R-:W-:-:S04]  /*0290*/  UIADD3 UR4, UPT, UPT, UR4, 0x400, URZ ;  /* 0x0000040004047890 */ /* 0x000fc8000fffe0ff */
[----:B-1----:R-:W-:-:S06]  /*02a0*/  ULEA UR4, UR5, UR4, 0x18 ;  /* 0x0000000405047291 */ /* 0x002fcc000f8ec0ff */
[----:B------:R-:W-:-:S04]  /*02b0*/  IMAD.U32 R13, RZ, RZ, UR4 ;  /* 0x00000004ff0d7e24 */ /* 0x000fc8000f8e00ff */
[----:B------:R1:W2:Y:S03]  /*02c0*/  SYNCS.ARRIVE.TRANS64.A1T0 R2, [R13+URZ], RZ ;  /* 0x000000ff0d0279a7 */ /* 0x0002a600081000ff */
.L_x_5:
[----:B------:R-:W-:Y:S05]  /*02d0*/  BSYNC.RECONVERGENT B0 ;  /* 0x0000000000007941 */ /* 0x000fea0003800200 */
.L_x_2:
[----:B------:R-:W-:Y:S01]  /*02e0*/  CS2R R4, SR_GLOBALTIMERLO ;  /* 0x0000000000047805 */ /* 0x000fe20000015200 */
[----:B--2-4-:R-:W2:Y:S01]  /*02f0*/  SYNCS.PHASECHK.TRANS64.TRYWAIT P0, [R13+URZ], R3 ;  /* 0x000000030d0075a7 */ /* 0x014ea200080011ff */
[----:B------:R-:W-:Y:S04]  /*0300*/  BSSY B0, `(.L_x_6) ;  /* 0x000001c000007945 */ /* 0x000fe80003800000 */
[----:B--2---:R-:W-:Y:S05]  /*0310*/  @P0 BRA `(.L_x_7) ;  /* 0x0000000000680947 */ /* 0x004fea0003800000 */
[----:B------:R-:W-:-:S07]  /*0320*/  IMAD.MOV.U32 R8, RZ, RZ, RZ ;  /* 0x000000ffff087224 */ /* 0x000fce00078e00ff */
.L_x_11:
[C---:B------:R-:W-:Y:S01]  /*0330*/  ISETP.GT.AND P0, PT, R8.reuse, 0xf, PT ;  /* 0x0000000f0800780c */ /* 0x040fe20003f04270 */
[----:B------:R-:W-:Y:S05]  /*0340*/  YIELD ;  /* 0x0000000000007946 */ /* 0x000fea0003800000 */
[----:B------:R-:W-:Y:S07]  /*0350*/  BSSY B1, `(.L_x_8) ;  /* 0x0000014000017945 */ /* 0x000fee0003800000 */
[----:B------:R-:W-:Y:S01]  /*0360*/  @!P0 VIADD R8, R8, 0x1 ;  /* 0x0000000108088836 */ /* 0x000fe20000000000 */
[----:B------:R-:W-:Y:S06]  /*0370*/  @!P0 BRA `(.L_x_9) ;  /* 0x0000000000448947 */ /* 0x000fec0003800000 */
[----:B------:R-:W-:-:S06]  /*0380*/  CS2R R6, SR_GLOBALTIMERLO ;  /* 0x0000000000067805 */ /* 0x000fcc0000015200 */
[----:B------:R-:W-:-:S05]  /*0390*/  IADD3 R11, P0, PT, -R4, R6, RZ ;  /* 0x00000006040b7210 */ /* 0x000fca0007f1e1ff */
[----:B------:R-:W-:Y:S01]  /*03a0*/  IMAD.X R7, R7, 0x1, ~R5, P0 ;  /* 0x0000000107077824 */ /* 0x000fe200000e0e05 */
[----:B------:R-:W-:-:S04]  /*03b0*/  ISETP.GE.U32.AND P0, PT, R11, 0x3d0900, PT ;  /* 0x003d09000b00780c */ /* 0x000fc80003f06070 */
[----:B------:R-:W-:-:S13]  /*03c0*/  ISETP.GE.AND.EX P0, PT, R7, RZ, PT, P0 ;  /* 0x000000ff0700720c */ /* 0x000fda0003f06300 */
[----:B------:R-:W-:Y:S05]  /*03d0*/  @!P0 BRA `(.L_x_10) ;  /* 0x0000000000088947 */ /* 0x000fea0003800000 */
[----:B------:R-:W-:Y:S05]  /*03e0*/  NANOSLEEP 0xf4240 ;  /* 0x000f42400000795d */ /* 0x000fea0003800000 */
[----:B------:R-:W-:Y:S05]  /*03f0*/  BRA `(.L_x_9) ;  /* 0x0000000000247947 */ /* 0x000fea0003800000 */
.L_x_10:
[----:B------:R-:W-:-:S04]  /*0400*/  ISETP.GE.U32.AND P0, PT, R11, 0x9c40, PT ;  /* 0x00009c400b00780c */ /* 0x000fc80003f06070 */
[----:B------:R-:W-:-:S13]  /*0410*/  ISETP.GE.AND.EX P0, PT, R7, RZ, PT, P0 ;  /* 0x000000ff0700720c */ /* 0x000fda0003f06300 */
[----:B------:R-:W-:Y:S05]  /*0420*/  @!P0 BRA `(.L_x_9) ;  /* 0x0000000000188947 */ /* 0x000fea0003800000 */
[----:B------:R-:W-:-:S04]  /*0430*/  SHF.R.S32.HI R0, RZ, 0x1f, R7 ;  /* 0x0000001fff007819 */ /* 0x000fc80000011407 */
[----:B------:R-:W-:-:S05]  /*0440*/  LEA.HI R0, P0, R0, R11, RZ, 0x2 ;  /* 0x0000000b00007211 */ /* 0x000fca00078110ff */
[----:B------:R-:W-:-:S05]  /*0450*/  IMAD.X R7, RZ, RZ, R7, P0 ;  /* 0x000000ffff077224 */ /* 0x000fca00000e0607 */
[----:B------:R-:W-:-:S04]  /*0460*/  SHF.R.U64 R0, R0, 0x2, R7 ;  /* 0x0000000200007819 */ /* 0x000fc80000001207 */
[----:B------:R-:W-:Y:S05]  /*0470*/  NANOSLEEP R0 ;  /* 0x000000000000735d */ /* 0x000fea0003800000 */
[----:B------:R-:W-:Y:S01]  /*0480*/  NOP ;  /* 0x0000000000007918 */ /* 0x000fe20000000000 */
.L_x_9:
[----:B------:R-:W-:Y:S05]  /*0490*/  BSYNC B1 ;  /* 0x0000000000017941 */ /* 0x000fea0003800000 */
.L_x_8:
[----:B------:R-:W2:Y:S02]  /*04a0*/  SYNCS.PHASECHK.TRANS64.TRYWAIT P0, [R13+URZ], R3 ;  /* 0x000000030d0075a7 */ /* 0x000ea400080011ff */
[----:B--2---:R-:W-:Y:S05]  /*04b0*/  @!P0 BRA `(.L_x_11) ;  /* 0xfffffffc009c8947 */ /* 0x004fea000383ffff */
.L_x_7:
[----:B------:R-:W-:Y:S05]  /*04c0*/  BSYNC B0 ;  /* 0x0000000000007941 */ /* 0x000fea0003800000 */
.L_x_6:
[----:B------:R-:W2:Y:S01]  /*04d0*/  S2R R3, SR_CgaCtaId ;  /* 0x0000000000037919 */ /* 0x000ea20000008800 */
[----:B------:R-:W-:Y:S02]  /*04e0*/  MOV R0, 0x400 ;  /* 0x0000040000007802 */ /* 0x000fe40000000f00 */
[----:B------:R-:W-:Y:S02]  /*04f0*/  ISETP.NE.AND P0, PT, R9, RZ, PT ;  /* 0x000000ff0900720c */ /* 0x000fe40003f05270 */
[----:B--2---:R-:W-:-:S05]  /*0500*/  LEA R4, R3, R0, 0x18 ;  /* 0x0000000003047211 */ /* 0x004fca00078ec0ff */
[----:B------:R-:W-:-:S05]  /*0510*/  IMAD R0, R9, 0x4, R4 ;  /* 0x0000000409007824 */ /* 0x000fca00078e0204 */
[----:B------:R-:W2:Y:S02]  /*0520*/  LDS R2, [R0] ;  /* 0x0000000000027984 */ /* 0x000ea40000000800 */
[----:B--2---:R-:W-:-:S05]  /*0530*/  IMAD.IADD R3, R2, 0x1, R9 ;  /* 0x0000000102037824 */ /* 0x004fca00078e0209 */
[----:B------:R2:W-:Y:S01]  /*0540*/  STS [R0], R3 ;  /* 0x0000000300007388 */ /* 0x0005e20000000800 */
[----:B------:R4:W-:Y:S06]  /*0550*/  MEMBAR.ALL.CTA ;  /* 0x0000000000007992 */ /* 0x0009ec0000008000 */
[----:B----4-:R-:W4:Y:S01]  /*0560*/  FENCE.VIEW.ASYNC.S ;  /* 0x00000000000073c6 */ /* 0x010f220000000000 */
[----:B------:R-:W-:Y:S05]  /*0570*/  WARPSYNC.ALL ;  /* 0x0000000000007948 */ /* 0x000fea0003800000 */
[----:B----4-:R-:W-:Y:S06]  /*0580*/  BAR.SYNC.DEFER_BLOCKING 0x0 ;  /* 0x0000000000007b1d */ /* 0x010fec0000010000 */
[----:B------:R-:W-:Y:S05]  /*0590*/  @P0 EXIT ;  /* 0x000000000000094d */ /* 0x000fea0003800000 */
[----:B------:R-:W4:Y:S01]  /*05a0*/  LDCU.64 UR4, c[0x0][0x400] ;  /* 0x00008000ff0477ac */ /* 0x000f220008000a00 */
[----:B------:R-:W-:Y:S01]  /*05b0*/  R2UR UR8, R4 ;  /* 0x00000000040872ca */ /* 0x000fe200000e0000 */
[----:B------:R-:W5:Y:S01]  /*05c0*/  LDCU.64 UR6, c[0x0][0x348] ;  /* 0x00006900ff0677ac */ /* 0x000f620008000a00 */
[----:B----4-:R-:W-:Y:S01]  /*05d0*/  UMOV UR9, UR4 ;  /* 0x0000000400097c82 */ /* 0x010fe20008000000 */
[----:B------:R-:W-:-:S10]  /*05e0*/  UMOV UR10, UR5 ;  /* 0x00000005000a7c82 */ /* 0x000fd40008000000 */
[----:B-----5:R4:W-:Y:S01]  /*05f0*/  UTMASTG.2D [UR8], [UR6] ;  /* 0x00000008060073b5 */ /* 0x0209e20008008000 */
[----:B------:R0:W-:Y:S01]  /*0600*/  UTMACMDFLUSH ;  /* 0x00000000000079b7 */ /* 0x0001e20000000000 */
[----:B------:R-:W-:-:S04]  /*0610*/  DEPBAR.LE SB0, 0x0 ;  /* 0x000080000000791a */ /* 0x000fc80000000000 */
[----:B------:R-:W-:Y:S01]  /*0620*/  SYNCS.CCTL.IV [R13+URZ] ;  /* 0x000000000d0079b1 */ /* 0x000fe200080000ff */
[----:B----4-:R-:W-:Y:S05]  /*0630*/  EXIT ;  /* 0x000000000000794d */ /* 0x010fea0003800000 */
.L_x_12:
[----:B------:R-:W-:-:S00]  /*0640*/  BRA `(.L_x_12) ;  /* 0xfffffffc00fc7947 */ /* 0x000fc0000383ffff */
[----:B------:R-:W-:-:S00]  /*0650*/  NOP ;  /* 0x0000000000007918 */ /* 0x000fc00000000000 */
        /* <DEDUP_REMOVED lines=10> */
.L_x_13:


//--------------------- .nv.shared._Z6kernel14CUtensorMap_stii --------------------------
	.section	.nv.shared._Z6kernel14CUtensorMap_stii,"aw",@nobits
	.sectionflags	@""
	.align	128
.nv.shared._Z6kernel14CUtensorMap_stii:
	.zero		2056


//--------------------- .nv.shared.reserved.0     --------------------------
	.section	.nv.shared.reserved.0,"aw",@nobits
	.weak		__nv_reservedSMEM_offset_0_alias
	.size		__nv_reservedSMEM_offset_0_alias, 0, 64
	.other		__nv_reservedSMEM_offset_0_alias,@"STO_CUDA_RESERVED_SHARED STV_DEFAULT"
__nv_reservedSMEM_offset_0_alias:
	.zero		0
	.zero		64


//--------------------- .nv.constant0._Z6kernel14CUtensorMap_stii --------------------------
	.section	.nv.constant0._Z6kernel14CUtensorMap_stii,"a",@progbits
	.sectionflags	@""
	.align	4
.nv.constant0._Z6kernel14CUtensorMap_stii:
	.zero		1032


//--------------------- SYMBOLS --------------------------

	.type		.nv.reservedSmem.offset0,@object
	.size		.nv.reservedSmem.offset0,0x4
	.type		.nv.reservedSmem.cap,@object
	.size		.nv.reservedSmem.cap,0x4
